//
// Generated by NVIDIA NVVM Compiler
//
// Compiler Build ID: CL-36424714
// Cuda compilation tools, release 13.0, V13.0.88
// Based on NVVM 20.0.0
//

.version 9.0
.target sm_100
.address_size 64

	// .globl	_Z17compute_norm_linfPiS_i
.global .align 4 .u32 d_int_tracker;

.visible .entry _Z17compute_norm_linfPiS_i(
	.param .u64 .ptr .align 1 _Z17compute_norm_linfPiS_i_param_0,
	.param .u64 .ptr .align 1 _Z17compute_norm_linfPiS_i_param_1,
	.param .u32 _Z17compute_norm_linfPiS_i_param_2
)
{
	.reg .pred 	%p<2>;
	.reg .b32 	%r<11>;
	.reg .b64 	%rd<8>;

	ld.param.u64 	%rd1, [_Z17compute_norm_linfPiS_i_param_0];
	ld.param.u64 	%rd2, [_Z17compute_norm_linfPiS_i_param_1];
	ld.param.u32 	%r2, [_Z17compute_norm_linfPiS_i_param_2];
	mov.u32 	%r3, %tid.x;
	mov.u32 	%r4, %ntid.x;
	mov.u32 	%r5, %ctaid.x;
	mad.lo.s32 	%r1, %r4, %r5, %r3;
	setp.ge.s32 	%p1, %r1, %r2;
	@%p1 bra 	$L__BB0_2;
	cvta.to.global.u64 	%rd3, %rd1;
	cvta.to.global.u64 	%rd4, %rd2;
	mul.wide.s32 	%rd5, %r1, 4;
	add.s64 	%rd6, %rd3, %rd5;
	ld.global.u32 	%r6, [%rd6];
	add.s64 	%rd7, %rd4, %rd5;
	ld.global.u32 	%r7, [%rd7];
	sub.s32 	%r8, %r6, %r7;
	abs.s32 	%r9, %r8;
	atom.global.max.s32 	%r10, [d_int_tracker], %r9;
$L__BB0_2:
	ret;

}
	// .globl	_Z21count_values_equal_toiPii
.visible .entry _Z21count_values_equal_toiPii(
	.param .u32 _Z21count_values_equal_toiPii_param_0,
	.param .u64 .ptr .align 1 _Z21count_values_equal_toiPii_param_1,
	.param .u32 _Z21count_values_equal_toiPii_param_2
)
{
	.reg .pred 	%p<3>;
	.reg .b32 	%r<9>;
	.reg .b64 	%rd<5>;

	ld.param.u32 	%r2, [_Z21count_values_equal_toiPii_param_0];
	ld.param.u64 	%rd1, [_Z21count_values_equal_toiPii_param_1];
	ld.param.u32 	%r3, [_Z21count_values_equal_toiPii_param_2];
	mov.u32 	%r4, %tid.x;
	mov.u32 	%r5, %ntid.x;
	mov.u32 	%r6, %ctaid.x;
	mad.lo.s32 	%r1, %r5, %r6, %r4;
	setp.ge.s32 	%p1, %r1, %r3;
	@%p1 bra 	$L__BB1_3;
	cvta.to.global.u64 	%rd2, %rd1;
	mul.wide.s32 	%rd3, %r1, 4;
	add.s64 	%rd4, %rd2, %rd3;
	ld.global.u32 	%r7, [%rd4];
	setp.ne.s32 	%p2, %r7, %r2;
	@%p2 bra 	$L__BB1_3;
	atom.global.add.u32 	%r8, [d_int_tracker], 1;
$L__BB1_3:
	ret;

}


// ===== COMPILED SASS (sm_100) =====

	.target	sm_100

	.elftype	@"ET_EXEC"


//--------------------- .note.nv.tkinfo           --------------------------
	.section	.note.nv.tkinfo,"",@"SHT_NOTE"
	.sectionflags	@"SHF_NOTE_NV_TKINFO"
	.tkinfo
        /*0018*/ 	.word	0x00000002
        /*0030*/ 	.string	""
        /*0030*/ 	.string	"ptxas"
        /*0030*/ 	.string	"Cuda compilation tools, release 13.0, V13.0.88"
        /*0030*/ 	.string	"Build cuda_13.0.r13.0/compiler.36424714_0"
        /*0030*/ 	.string	"-arch sm_100 -m 64 "



//--------------------- .note.nv.cuinfo           --------------------------
	.section	.note.nv.cuinfo,"",@"SHT_NOTE"
	.sectionflags	@"SHF_NOTE_NV_CUINFO"
        /*0018*/ 	.short	0x0002
        /*001a*/ 	.short	0x0064
        /*001c*/ 	.short	0x0082
	.zero		2


//--------------------- .nv.info                  --------------------------
	.section	.nv.info,"",@"SHT_CUDA_INFO"
	.align	4


	//----- nvinfo : EIATTR_REGCOUNT
	.align		4
        /*0000*/ 	.byte	0x04, 0x2f
        /*0002*/ 	.short	(.L_2 - .L_1)
	.align		4
.L_1:
        /*0004*/ 	.word	index@(_Z17compute_norm_linfPiS_i)
        /*0008*/ 	.word	0x0000000b


	//----- nvinfo : EIATTR_FRAME_SIZE
	.align		4
.L_2:
        /*000c*/ 	.byte	0x04, 0x11
        /*000e*/ 	.short	(.L_4 - .L_3)
	.align		4
.L_3:
        /*0010*/ 	.word	index@(_Z17compute_norm_linfPiS_i)
        /*0014*/ 	.word	0x00000000


	//----- nvinfo : EIATTR_REGCOUNT
	.align		4
.L_4:
        /*0018*/ 	.byte	0x04, 0x2f
        /*001a*/ 	.short	(.L_6 - .L_5)
	.align		4
.L_5:
        /*001c*/ 	.word	index@(_Z21count_values_equal_toiPii)
        /*0020*/ 	.word	0x00000008


	//----- nvinfo : EIATTR_FRAME_SIZE
	.align		4
.L_6:
        /*0024*/ 	.byte	0x04, 0x11
        /*0026*/ 	.short	(.L_8 - .L_7)
	.align		4
.L_7:
        /*0028*/ 	.word	index@(_Z21count_values_equal_toiPii)
        /*002c*/ 	.word	0x00000000


	//----- nvinfo : EIATTR_MIN_STACK_SIZE
	.align		4
.L_8:
        /*0030*/ 	.byte	0x04, 0x12
        /*0032*/ 	.short	(.L_10 - .L_9)
	.align		4
.L_9:
        /*0034*/ 	.word	index@(_Z21count_values_equal_toiPii)
        /*0038*/ 	.word	0x00000000


	//----- nvinfo : EIATTR_MIN_STACK_SIZE
	.align		4
.L_10:
        /*003c*/ 	.byte	0x04, 0x12
        /*003e*/ 	.short	(.L_12 - .L_11)
	.align		4
.L_11:
        /*0040*/ 	.word	index@(_Z17compute_norm_linfPiS_i)
        /*0044*/ 	.word	0x00000000
.L_12:


//--------------------- .nv.compat                --------------------------
	.section	.nv.compat,"",@"SHT_CUDA_COMPAT_INFO"
	.align	4
        /*0000*/ 	.byte	0x02, 0x09, 0x00, 0x00, 0x02, 0x02, 0x01, 0x00, 0x02, 0x05, 0x05, 0x00, 0x03, 0x07, 0x01, 0x01
        /*0010*/ 	.byte	0x02, 0x03, 0x00, 0x00, 0x02, 0x06, 0x01, 0x00, 0x04, 0x0b, 0x08, 0x00, 0x09, 0x00, 0x00, 0x00
        /*0020*/ 	.byte	0x00, 0x00, 0x00, 0x00


//--------------------- .nv.info._Z21count_values_equal_toiPii --------------------------
	.section	.nv.info._Z21count_values_equal_toiPii,"",@"SHT_CUDA_INFO"
	.sectionflags	@""
	.align	4


	//----- nvinfo : EIATTR_CUDA_API_VERSION
	.align		4
        /*0000*/ 	.byte	0x04, 0x37
        /*0002*/ 	.short	(.L_14 - .L_13)
.L_13:
        /*0004*/ 	.word	0x00000082


	//----- nvinfo : EIATTR_KPARAM_INFO
	.align		4
.L_14:
        /*0008*/ 	.byte	0x04, 0x17
        /*000a*/ 	.short	(.L_16 - .L_15)
.L_15:
        /*000c*/ 	.word	0x00000000
        /*0010*/ 	.short	0x0002
        /*0012*/ 	.short	0x0010
        /*0014*/ 	.byte	0x00, 0xf0, 0x11, 0x00


	//----- nvinfo : EIATTR_KPARAM_INFO
	.align		4
.L_16:
        /*0018*/ 	.byte	0x04, 0x17
        /*001a*/ 	.short	(.L_18 - .L_17)
.L_17:
        /*001c*/ 	.word	0x00000000
        /*0020*/ 	.short	0x0001
        /*0022*/ 	.short	0x0008
        /*0024*/ 	.byte	0x00, 0xf5, 0x21, 0x00


	//----- nvinfo : EIATTR_KPARAM_INFO
	.align		4
.L_18:
        /*0028*/ 	.byte	0x04, 0x17
        /*002a*/ 	.short	(.L_20 - .L_19)
.L_19:
        /*002c*/ 	.word	0x00000000
        /*0030*/ 	.short	0x0000
        /*0032*/ 	.short	0x0000
        /*0034*/ 	.byte	0x00, 0xf0, 0x11, 0x00


	//----- nvinfo : EIATTR_SPARSE_MMA_MASK
	.align		4
.L_20:
        /*0038*/ 	.byte	0x03, 0x50
        /*003a*/ 	.short	0x0000


	//----- nvinfo : EIATTR_MAXREG_COUNT
	.align		4
        /*003c*/ 	.byte	0x03, 0x1b
        /*003e*/ 	.short	0x00ff


	//----- nvinfo : EIATTR_MERCURY_ISA_VERSION
	.align		4
        /*0040*/ 	.byte	0x03, 0x5f
        /*0042*/ 	.short	0x0101


	//----- nvinfo : EIATTR_INT_WARP_WIDE_INSTR_OFFSETS
	.align		4
        /*0044*/ 	.byte	0x04, 0x31
        /*0046*/ 	.short	(.L_22 - .L_21)


	//   ....[0]....
.L_21:
        /*0048*/ 	.word	0x00000110


	//----- nvinfo : EIATTR_VRC_CTA_INIT_COUNT
	.align		4
.L_22:
        /*004c*/ 	.byte	0x02, 0x4a
	.zero		1
	.zero		1


	//----- nvinfo : EIATTR_EXIT_INSTR_OFFSETS
	.align		4
        /*0050*/ 	.byte	0x04, 0x1c
        /*0052*/ 	.short	(.L_24 - .L_23)


	//   ....[0]....
.L_23:
        /*0054*/ 	.word	0x00000070


	//   ....[1]....
        /*0058*/ 	.word	0x000000e0


	//   ....[2]....
        /*005c*/ 	.word	0x00000160


	//----- nvinfo : EIATTR_CBANK_PARAM_SIZE
	.align		4
.L_24:
        /*0060*/ 	.byte	0x03, 0x19
        /*0062*/ 	.short	0x0014


	//----- nvinfo : EIATTR_PARAM_CBANK
	.align		4
        /*0064*/ 	.byte	0x04, 0x0a
        /*0066*/ 	.short	(.L_26 - .L_25)
	.align		4
.L_25:
        /*0068*/ 	.word	index@(.nv.constant0._Z21count_values_equal_toiPii)
        /*006c*/ 	.short	0x0380
        /*006e*/ 	.short	0x0014


	//----- nvinfo : EIATTR_SW_WAR
	.align		4
.L_26:
        /*0070*/ 	.byte	0x04, 0x36
        /*0072*/ 	.short	(.L_28 - .L_27)
.L_27:
        /*0074*/ 	.word	0x00000008
.L_28:


//--------------------- .nv.info._Z17compute_norm_linfPiS_i --------------------------
	.section	.nv.info._Z17compute_norm_linfPiS_i,"",@"SHT_CUDA_INFO"
	.sectionflags	@""
	.align	4


	//----- nvinfo : EIATTR_CUDA_API_VERSION
	.align		4
        /*0000*/ 	.byte	0x04, 0x37
        /*0002*/ 	.short	(.L_30 - .L_29)
.L_29:
        /*0004*/ 	.word	0x00000082


	//----- nvinfo : EIATTR_KPARAM_INFO
	.align		4
.L_30:
        /*0008*/ 	.byte	0x04, 0x17
        /*000a*/ 	.short	(.L_32 - .L_31)
.L_31:
        /*000c*/ 	.word	0x00000000
        /*0010*/ 	.short	0x0002
        /*0012*/ 	.short	0x0010
        /*0014*/ 	.byte	0x00, 0xf0, 0x11, 0x00


	//----- nvinfo : EIATTR_KPARAM_INFO
	.align		4
.L_32:
        /*0018*/ 	.byte	0x04, 0x17
        /*001a*/ 	.short	(.L_34 - .L_33)
.L_33:
        /*001c*/ 	.word	0x00000000
        /*0020*/ 	.short	0x0001
        /*0022*/ 	.short	0x0008
        /*0024*/ 	.byte	0x00, 0xf5, 0x21, 0x00


	//----- nvinfo : EIATTR_KPARAM_INFO
	.align		4
.L_34:
        /*0028*/ 	.byte	0x04, 0x17
        /*002a*/ 	.short	(.L_36 - .L_35)
.L_35:
        /*002c*/ 	.word	0x00000000
        /*0030*/ 	.short	0x0000
        /*0032*/ 	.short	0x0000
        /*0034*/ 	.byte	0x00, 0xf5, 0x21, 0x00


	//----- nvinfo : EIATTR_SPARSE_MMA_MASK
	.align		4
.L_36:
        /*0038*/ 	.byte	0x03, 0x50
        /*003a*/ 	.short	0x0000


	//----- nvinfo : EIATTR_MAXREG_COUNT
	.align		4
        /*003c*/ 	.byte	0x03, 0x1b
        /*003e*/ 	.short	0x00ff


	//----- nvinfo : EIATTR_MERCURY_ISA_VERSION
	.align		4
        /*0040*/ 	.byte	0x03, 0x5f
        /*0042*/ 	.short	0x0101


	//----- nvinfo : EIATTR_INT_WARP_WIDE_INSTR_OFFSETS
	.align		4
        /*0044*/ 	.byte	0x04, 0x31
        /*0046*/ 	.short	(.L_38 - .L_37)


	//   ....[0]....
.L_37:
        /*0048*/ 	.word	0x00000110


	//   ....[1]....
        /*004c*/ 	.word	0x00000160


	//----- nvinfo : EIATTR_VRC_CTA_INIT_COUNT
	.align		4
.L_38:
        /*0050*/ 	.byte	0x02, 0x4a
	.zero		1
	.zero		1


	//----- nvinfo : EIATTR_EXIT_INSTR_OFFSETS
	.align		4
        /*0054*/ 	.byte	0x04, 0x1c
        /*0056*/ 	.short	(.L_40 - .L_39)


	//   ....[0]....
.L_39:
        /*0058*/ 	.word	0x00000070


	//   ....[1]....
        /*005c*/ 	.word	0x00000190


	//----- nvinfo : EIATTR_CBANK_PARAM_SIZE
	.align		4
.L_40:
        /*0060*/ 	.byte	0x03, 0x19
        /*0062*/ 	.short	0x0014


	//----- nvinfo : EIATTR_PARAM_CBANK
	.align		4
        /*0064*/ 	.byte	0x04, 0x0a
        /*0066*/ 	.short	(.L_42 - .L_41)
	.align		4
.L_41:
        /*0068*/ 	.word	index@(.nv.constant0._Z17compute_norm_linfPiS_i)
        /*006c*/ 	.short	0x0380
        /*006e*/ 	.short	0x0014


	//----- nvinfo : EIATTR_SW_WAR
	.align		4
.L_42:
        /*0070*/ 	.byte	0x04, 0x36
        /*0072*/ 	.short	(.L_44 - .L_43)
.L_43:
        /*0074*/ 	.word	0x00000008
.L_44:


//--------------------- .nv.callgraph             --------------------------
	.section	.nv.callgraph,"",@"SHT_CUDA_CALLGRAPH"
	.align	4
	.sectionentsize	8
	.align		4
        /*0000*/ 	.word	0x00000000
	.align		4
        /*0004*/ 	.word	0xffffffff
	.align		4
        /*0008*/ 	.word	0x00000000
	.align		4
        /*000c*/ 	.word	0xfffffffe
	.align		4
        /*0010*/ 	.word	0x00000000
	.align		4
        /*0014*/ 	.word	0xfffffffd
	.align		4
        /*0018*/ 	.word	0x00000000
	.align		4
        /*001c*/ 	.word	0xfffffffc


//--------------------- .nv.constant4             --------------------------
	.section	.nv.constant4,"a",@progbits
	.align	8
	.align		8
.nv.constant4:
        /*0000*/ 	.dword	d_int_tracker


//--------------------- .text._Z21count_values_equal_toiPii --------------------------
	.section	.text._Z21count_values_equal_toiPii,"ax",@progbits
	.align	128
        .global         _Z21count_values_equal_toiPii
        .type           _Z21count_values_equal_toiPii,@function
        .size           _Z21count_values_equal_toiPii,(.L_x_2 - _Z21count_values_equal_toiPii)
        .other          _Z21count_values_equal_toiPii,@"STO_CUDA_ENTRY STV_DEFAULT"
_Z21count_values_equal_toiPii:
.text._Z21count_values_equal_toiPii:
[----:B------:R-:W-:Y:S01]  /*0000*/  LDC R1, c[0x0][0x37c] ;  /* 0x0000df00ff017b82 */ /* 0x000fe20000000800 */
[----:B------:R-:W0:Y:S01]  /*0010*/  S2R R5, SR_TID.X ;  /* 0x0000000000057919 */ /* 0x000e220000002100 */
[----:B------:R-:W0:Y:S01]  /*0020*/  LDCU UR4, c[0x0][0x360] ;  /* 0x00006c00ff0477ac */ /* 0x000e220008000800 */
[----:B------:R-:W0:Y:S01]  /*0030*/  S2R R0, SR_CTAID.X ;  /* 0x0000000000007919 */ /* 0x000e220000002500 */
[----:B------:R-:W1:Y:S01]  /*0040*/  LDCU UR5, c[0x0][0x390] ;  /* 0x00007200ff0577ac */ /* 0x000e620008000800 */
[----:B0-----:R-:W-:-:S05]  /*0050*/  IMAD R5, R0, UR4, R5 ;  /* 0x0000000400057c24 */ /* 0x001fca000f8e0205 */
[----:B-1----:R-:W-:-:S13]  /*0060*/  ISETP.GE.AND P0, PT, R5, UR5, PT ;  /* 0x0000000505007c0c */ /* 0x002fda000bf06270 */
[----:B------:R-:W-:Y:S05]  /*0070*/  @P0 EXIT ;  /* 0x000000000000094d */ /* 0x000fea0003800000 */
[----:B------:R-:W0:Y:S01]  /*0080*/  LDC.64 R2, c[0x0][0x388] ;  /* 0x0000e200ff027b82 */ /* 0x000e220000000a00 */
[----:B------:R-:W1:Y:S01]  /*0090*/  LDCU.64 UR4, c[0x0][0x358] ;  /* 0x00006b00ff0477ac */ /* 0x000e620008000a00 */
[----:B------:R-:W2:Y:S01]  /*00a0*/  LDCU UR6, c[0x0][0x380] ;  /* 0x00007000ff0677ac */ /* 0x000ea20008000800 */
[----:B0-----:R-:W-:-:S06]  /*00b0*/  IMAD.WIDE R2, R5, 0x4, R2 ;  /* 0x0000000405027825 */ /* 0x001fcc00078e0202 */
[----:B-1----:R-:W2:Y:S02]  /*00c0*/  LDG.E R2, desc[UR4][R2.64] ;  /* 0x0000000402027981 */ /* 0x002ea4000c1e1900 */
[----:B--2---:R-:W-:-:S13]  /*00d0*/  ISETP.NE.AND P0, PT, R2, UR6, PT ;  /* 0x0000000602007c0c */ /* 0x004fda000bf05270 */
[----:B------:R-:W-:Y:S05]  /*00e0*/  @P0 EXIT ;  /* 0x000000000000094d */ /* 0x000fea0003800000 */
[----:B------:R-:W0:Y:S01]  /*00f0*/  S2R R0, SR_LANEID ;  /* 0x0000000000007919 */ /* 0x000e220000000000 */
[----:B------:R-:W1:Y:S01]  /*0100*/  LDC.64 R2, c[0x4][RZ] ;  /* 0x01000000ff027b82 */ /* 0x000e620000000a00 */
[----:B------:R-:W-:Y:S02]  /*0110*/  VOTEU.ANY UR6, UPT, PT ;  /* 0x0000000000067886 */ /* 0x000fe400038e0100 */
[----:B------:R-:W-:Y:S02]  /*0120*/  UFLO.U32 UR7, UR6 ;  /* 0x00000006000772bd */ /* 0x000fe400080e0000 */
[----:B------:R-:W1:Y:S04]  /*0130*/  POPC R5, UR6 ;  /* 0x0000000600057d09 */ /* 0x000e680008000000 */
[----:B0-----:R-:W-:-:S13]  /*0140*/  ISETP.EQ.U32.AND P0, PT, R0, UR7, PT ;  /* 0x0000000700007c0c */ /* 0x001fda000bf02070 */
[----:B-1----:R-:W-:Y:S01]  /*0150*/  @P0 REDG.E.ADD.STRONG.GPU desc[UR4][R2.64], R5 ;  /* 0x000000050200098e */ /* 0x002fe2000c12e104 */
[----:B------:R-:W-:Y:S05]  /*0160*/  EXIT ;  /* 0x000000000000794d */ /* 0x000fea0003800000 */
.L_x_0:
[----:B------:R-:W-:-:S00]  /*0170*/  BRA `(.L_x_0) ;  /* 0xfffffffc00fc7947 */ /* 0x000fc0000383ffff */
[----:B------:R-:W-:-:S00]  /*0180*/  NOP ;  /* 0x0000000000007918 */ /* 0x000fc00000000000 */
[----:B------:R-:W-:-:S00]  /*0190*/  NOP ;  /* 0x0000000000007918 */ /* 0x000fc00000000000 */
[----:B------:R-:W-:-:S00]  /*01a0*/  NOP ;  /* 0x0000000000007918 */ /* 0x000fc00000000000 */
[----:B------:R-:W-:-:S00]  /*01b0*/  NOP ;  /* 0x0000000000007918 */ /* 0x000fc00000000000 */
[----:B------:R-:W-:-:S00]  /*01c0*/  NOP ;  /* 0x0000000000007918 */ /* 0x000fc00000000000 */
[----:B------:R-:W-:-:S00]  /*01d0*/  NOP ;  /* 0x0000000000007918 */ /* 0x000fc00000000000 */
[----:B------:R-:W-:-:S00]  /*01e0*/  NOP ;  /* 0x0000000000007918 */ /* 0x000fc00000000000 */
[----:B------:R-:W-:-:S00]  /*01f0*/  NOP ;  /* 0x0000000000007918 */ /* 0x000fc00000000000 */
.L_x_2:


//--------------------- .text._Z17compute_norm_linfPiS_i --------------------------
	.section	.text._Z17compute_norm_linfPiS_i,"ax",@progbits
	.align	128
        .global         _Z17compute_norm_linfPiS_i
        .type           _Z17compute_norm_linfPiS_i,@function
        .size           _Z17compute_norm_linfPiS_i,(.L_x_3 - _Z17compute_norm_linfPiS_i)
        .other          _Z17compute_norm_linfPiS_i,@"STO_CUDA_ENTRY STV_DEFAULT"
_Z17compute_norm_linfPiS_i:
.text._Z17compute_norm_linfPiS_i:
        /* <DEDUP_REMOVED lines=9> */
[----:B------:R-:W1:Y:S07]  /*0090*/  LDCU.64 UR6, c[0x0][0x358] ;  /* 0x00006b00ff0677ac */ /* 0x000e6e0008000a00 */
[----:B------:R-:W2:Y:S01]  /*00a0*/  LDC.64 R4, c[0x0][0x388] ;  /* 0x0000e200ff047b82 */ /* 0x000ea20000000a00 */
[----:B0-----:R-:W-:-:S06]  /*00b0*/  IMAD.WIDE R2, R7, 0x4, R2 ;  /* 0x0000000407027825 */ /* 0x001fcc00078e0202 */
[----:B-1----:R-:W3:Y:S01]  /*00c0*/  LDG.E R2, desc[UR6][R2.64] ;  /* 0x0000000602027981 */ /* 0x002ee2000c1e1900 */
[----:B--2---:R-:W-:-:S06]  /*00d0*/  IMAD.WIDE R4, R7, 0x4, R4 ;  /* 0x0000000407047825 */ /* 0x004fcc00078e0204 */
[----:B------:R-:W3:Y:S01]  /*00e0*/  LDG.E R5, desc[UR6][R4.64] ;  /* 0x0000000604057981 */ /* 0x000ee2000c1e1900 */
[----:B------:R-:W0:Y:S01]  /*00f0*/  S2R R8, SR_LANEID ;  /* 0x0000000000087919 */ /* 0x000e220000000000 */
[----:B------:R-:W1:Y:S01]  /*0100*/  LDC.64 R6, c[0x4][RZ] ;  /* 0x01000000ff067b82 */ /* 0x000e620000000a00 */
[----:B------:R-:W-:Y:S02]  /*0110*/  VOTEU.ANY UR4, UPT, PT ;  /* 0x0000000000047886 */ /* 0x000fe400038e0100 */
[----:B------:R-:W-:-:S06]  /*0120*/  UFLO.U32 UR4, UR4 ;  /* 0x00000004000472bd */ /* 0x000fcc00080e0000 */
[----:B0-----:R-:W-:Y:S01]  /*0130*/  ISETP.EQ.U32.AND P0, PT, R8, UR4, PT ;  /* 0x0000000408007c0c */ /* 0x001fe2000bf02070 */
[----:B---3--:R-:W-:-:S05]  /*0140*/  IMAD.IADD R0, R2, 0x1, -R5 ;  /* 0x0000000102007824 */ /* 0x008fca00078e0a05 */
[----:B------:R-:W-:-:S04]  /*0150*/  IABS R0, R0 ;  /* 0x0000000000007213 */ /* 0x000fc80000000000 */
[----:B------:R-:W-:-:S13]  /*0160*/  CREDUX.MAX.S32 UR5, R0 ;  /* 0x00000000000572cc */ /* 0x000fda0000000200 */
[----:B------:R-:W-:-:S05]  /*0170*/  MOV R3, UR5 ;  /* 0x0000000500037c02 */ /* 0x000fca0008000f00 */
[----:B-1----:R-:W-:Y:S01]  /*0180*/  @P0 REDG.E.MAX.S32.STRONG.GPU desc[UR6][R6.64], R3 ;  /* 0x000000030600098e */ /* 0x002fe2000d12e306 */
[----:B------:R-:W-:Y:S05]  /*0190*/  EXIT ;  /* 0x000000000000794d */ /* 0x000fea0003800000 */
.L_x_1:
        /* <DEDUP_REMOVED lines=14> */
.L_x_3:


//--------------------- .nv.shared.reserved.0     --------------------------
	.section	.nv.shared.reserved.0,"aw",@nobits
	.weak		__nv_reservedSMEM_offset_0_alias
	.size		__nv_reservedSMEM_offset_0_alias, 0, 64
	.other		__nv_reservedSMEM_offset_0_alias,@"STO_CUDA_RESERVED_SHARED STV_DEFAULT"
__nv_reservedSMEM_offset_0_alias:
	.zero		0
	.zero		64


//--------------------- .nv.global                --------------------------
	.section	.nv.global,"aw",@nobits
	.align	4
.nv.global:
	.type		d_int_tracker,@object
	.size		d_int_tracker,(.L_0 - d_int_tracker)
d_int_tracker:
	.zero		4
.L_0:


//--------------------- .nv.constant0._Z21count_values_equal_toiPii --------------------------
	.section	.nv.constant0._Z21count_values_equal_toiPii,"a",@progbits
	.sectionflags	@""
	.align	4
.nv.constant0._Z21count_values_equal_toiPii:
	.zero		916


//--------------------- .nv.constant0._Z17compute_norm_linfPiS_i --------------------------
	.section	.nv.constant0._Z17compute_norm_linfPiS_i,"a",@progbits
	.sectionflags	@""
	.align	4
.nv.constant0._Z17compute_norm_linfPiS_i:
	.zero		916


//--------------------- SYMBOLS --------------------------

	.type		.nv.reservedSmem.offset0,@object
	.size		.nv.reservedSmem.offset0,0x4
